//
// Generated by NVIDIA NVVM Compiler
//
// Compiler Build ID: CL-36424714
// Cuda compilation tools, release 13.0, V13.0.88
// Based on NVVM 20.0.0
//

.version 9.0
.target sm_100
.address_size 64

	// .globl	_Z16reduce_sum_step1Pii

.visible .entry _Z16reduce_sum_step1Pii(
	.param .u64 .ptr .align 1 _Z16reduce_sum_step1Pii_param_0,
	.param .u32 _Z16reduce_sum_step1Pii_param_1
)
{
	.reg .pred 	%p<10>;
	.reg .b32 	%r<60>;
	.reg .b64 	%rd<15>;

	ld.param.u64 	%rd3, [_Z16reduce_sum_step1Pii_param_0];
	ld.param.u32 	%r24, [_Z16reduce_sum_step1Pii_param_1];
	cvta.to.global.u64 	%rd1, %rd3;
	mov.u32 	%r1, %nctaid.x;
	mov.u32 	%r2, %ntid.x;
	mul.lo.s32 	%r3, %r2, %r1;
	mov.u32 	%r4, %ctaid.x;
	mov.u32 	%r5, %tid.x;
	mad.lo.s32 	%r25, %r4, %r2, %r5;
	add.s32 	%r56, %r25, %r3;
	setp.ge.s32 	%p1, %r56, %r24;
	mul.wide.s32 	%rd4, %r25, 4;
	add.s64 	%rd2, %rd1, %rd4;
	@%p1 bra 	$L__BB0_7;
	ld.global.u32 	%r55, [%rd2];
	shl.b32 	%r26, %r1, 1;
	add.s32 	%r27, %r4, %r26;
	mad.lo.s32 	%r28, %r2, %r27, %r5;
	max.s32 	%r29, %r24, %r28;
	sub.s32 	%r30, %r29, %r28;
	setp.ne.s32 	%p2, %r30, 0;
	selp.u32 	%r31, 1, 0, %p2;
	selp.s32 	%r32, -1, 0, %p2;
	add.s32 	%r33, %r30, %r32;
	div.u32 	%r34, %r33, %r3;
	add.s32 	%r8, %r34, %r31;
	and.b32  	%r35, %r8, 3;
	setp.eq.s32 	%p3, %r35, 3;
	@%p3 bra 	$L__BB0_4;
	add.s32 	%r36, %r8, 1;
	and.b32  	%r37, %r36, 3;
	neg.s32 	%r52, %r37;
$L__BB0_3:
	.pragma "nounroll";
	mul.wide.s32 	%rd5, %r56, 4;
	add.s64 	%rd6, %rd1, %rd5;
	ld.global.u32 	%r38, [%rd6];
	add.s32 	%r55, %r55, %r38;
	st.global.u32 	[%rd2], %r55;
	add.s32 	%r56, %r56, %r3;
	add.s32 	%r52, %r52, 1;
	setp.ne.s32 	%p4, %r52, 0;
	@%p4 bra 	$L__BB0_3;
$L__BB0_4:
	setp.lt.u32 	%p5, %r8, 3;
	@%p5 bra 	$L__BB0_7;
	mul.wide.u32 	%rd9, %r3, 4;
	shl.b32 	%r46, %r3, 2;
$L__BB0_6:
	mul.wide.s32 	%rd7, %r56, 4;
	add.s64 	%rd8, %rd1, %rd7;
	ld.global.u32 	%r39, [%rd8];
	add.s32 	%r40, %r55, %r39;
	st.global.u32 	[%rd2], %r40;
	add.s64 	%rd10, %rd8, %rd9;
	ld.global.u32 	%r41, [%rd10];
	add.s32 	%r42, %r40, %r41;
	st.global.u32 	[%rd2], %r42;
	add.s64 	%rd11, %rd10, %rd9;
	ld.global.u32 	%r43, [%rd11];
	add.s32 	%r44, %r42, %r43;
	st.global.u32 	[%rd2], %r44;
	add.s64 	%rd12, %rd11, %rd9;
	ld.global.u32 	%r45, [%rd12];
	add.s32 	%r55, %r44, %r45;
	st.global.u32 	[%rd2], %r55;
	add.s32 	%r56, %r46, %r56;
	setp.lt.s32 	%p6, %r56, %r24;
	@%p6 bra 	$L__BB0_6;
$L__BB0_7:
	bar.sync 	0;
	setp.lt.u32 	%p7, %r2, 2;
	@%p7 bra 	$L__BB0_12;
	mov.b32 	%r59, 1;
$L__BB0_9:
	add.s32 	%r48, %r59, %r5;
	setp.ge.u32 	%p8, %r48, %r2;
	@%p8 bra 	$L__BB0_11;
	mul.wide.u32 	%rd13, %r59, 4;
	add.s64 	%rd14, %rd2, %rd13;
	ld.global.u32 	%r49, [%rd14];
	ld.global.u32 	%r50, [%rd2];
	add.s32 	%r51, %r50, %r49;
	st.global.u32 	[%rd2], %r51;
$L__BB0_11:
	bar.sync 	0;
	shl.b32 	%r59, %r59, 1;
	setp.lt.u32 	%p9, %r59, %r2;
	@%p9 bra 	$L__BB0_9;
$L__BB0_12:
	ret;

}
	// .globl	_Z16reduce_sum_step2Pii
.visible .entry _Z16reduce_sum_step2Pii(
	.param .u64 .ptr .align 1 _Z16reduce_sum_step2Pii_param_0,
	.param .u32 _Z16reduce_sum_step2Pii_param_1
)
{
	.reg .pred 	%p<4>;
	.reg .b32 	%r<16>;
	.reg .b64 	%rd<7>;

	ld.param.u64 	%rd2, [_Z16reduce_sum_step2Pii_param_0];
	ld.param.u32 	%r7, [_Z16reduce_sum_step2Pii_param_1];
	mov.u32 	%r1, %ntid.x;
	setp.lt.u32 	%p1, %r1, 2;
	@%p1 bra 	$L__BB1_5;
	cvta.to.global.u64 	%rd1, %rd2;
	mov.u32 	%r9, %tid.x;
	shl.b32 	%r2, %r9, 1;
	mov.b32 	%r15, 1;
$L__BB1_2:
	mul.lo.s32 	%r4, %r15, %r2;
	add.s32 	%r5, %r4, %r15;
	setp.ge.u32 	%p2, %r5, %r1;
	@%p2 bra 	$L__BB1_4;
	mul.lo.s32 	%r10, %r5, %r7;
	mul.wide.s32 	%rd3, %r10, 4;
	add.s64 	%rd4, %rd1, %rd3;
	ld.global.u32 	%r11, [%rd4];
	mul.lo.s32 	%r12, %r4, %r7;
	mul.wide.s32 	%rd5, %r12, 4;
	add.s64 	%rd6, %rd1, %rd5;
	ld.global.u32 	%r13, [%rd6];
	add.s32 	%r14, %r13, %r11;
	st.global.u32 	[%rd6], %r14;
$L__BB1_4:
	bar.sync 	0;
	shl.b32 	%r15, %r15, 1;
	setp.lt.u32 	%p3, %r15, %r1;
	@%p3 bra 	$L__BB1_2;
$L__BB1_5:
	ret;

}


// ===== COMPILED SASS (sm_100) =====

	.target	sm_100

	.elftype	@"ET_EXEC"


//--------------------- .note.nv.tkinfo           --------------------------
	.section	.note.nv.tkinfo,"",@"SHT_NOTE"
	.sectionflags	@"SHF_NOTE_NV_TKINFO"
	.tkinfo
        /*0018*/ 	.word	0x00000002
        /*0030*/ 	.string	""
        /*0030*/ 	.string	"ptxas"
        /*0030*/ 	.string	"Cuda compilation tools, release 13.0, V13.0.88"
        /*0030*/ 	.string	"Build cuda_13.0.r13.0/compiler.36424714_0"
        /*0030*/ 	.string	"-arch sm_100 -m 64 "



//--------------------- .note.nv.cuinfo           --------------------------
	.section	.note.nv.cuinfo,"",@"SHT_NOTE"
	.sectionflags	@"SHF_NOTE_NV_CUINFO"
        /*0018*/ 	.short	0x0002
        /*001a*/ 	.short	0x0064
        /*001c*/ 	.short	0x0082
	.zero		2


//--------------------- .nv.info                  --------------------------
	.section	.nv.info,"",@"SHT_CUDA_INFO"
	.align	4


	//----- nvinfo : EIATTR_REGCOUNT
	.align		4
        /*0000*/ 	.byte	0x04, 0x2f
        /*0002*/ 	.short	(.L_1 - .L_0)
	.align		4
.L_0:
        /*0004*/ 	.word	index@(_Z16reduce_sum_step1Pii)
        /*0008*/ 	.word	0x0000001c


	//----- nvinfo : EIATTR_FRAME_SIZE
	.align		4
.L_1:
        /*000c*/ 	.byte	0x04, 0x11
        /*000e*/ 	.short	(.L_3 - .L_2)
	.align		4
.L_2:
        /*0010*/ 	.word	index@(_Z16reduce_sum_step1Pii)
        /*0014*/ 	.word	0x00000000


	//----- nvinfo : EIATTR_REGCOUNT
	.align		4
.L_3:
        /*0018*/ 	.byte	0x04, 0x2f
        /*001a*/ 	.short	(.L_5 - .L_4)
	.align		4
.L_4:
        /*001c*/ 	.word	index@(_Z16reduce_sum_step2Pii)
        /*0020*/ 	.word	0x0000000c


	//----- nvinfo : EIATTR_FRAME_SIZE
	.align		4
.L_5:
        /*0024*/ 	.byte	0x04, 0x11
        /*0026*/ 	.short	(.L_7 - .L_6)
	.align		4
.L_6:
        /*0028*/ 	.word	index@(_Z16reduce_sum_step2Pii)
        /*002c*/ 	.word	0x00000000


	//----- nvinfo : EIATTR_MIN_STACK_SIZE
	.align		4
.L_7:
        /*0030*/ 	.byte	0x04, 0x12
        /*0032*/ 	.short	(.L_9 - .L_8)
	.align		4
.L_8:
        /*0034*/ 	.word	index@(_Z16reduce_sum_step2Pii)
        /*0038*/ 	.word	0x00000000


	//----- nvinfo : EIATTR_MIN_STACK_SIZE
	.align		4
.L_9:
        /*003c*/ 	.byte	0x04, 0x12
        /*003e*/ 	.short	(.L_11 - .L_10)
	.align		4
.L_10:
        /*0040*/ 	.word	index@(_Z16reduce_sum_step1Pii)
        /*0044*/ 	.word	0x00000000
.L_11:


//--------------------- .nv.compat                --------------------------
	.section	.nv.compat,"",@"SHT_CUDA_COMPAT_INFO"
	.align	4
        /*0000*/ 	.byte	0x02, 0x09, 0x00, 0x00, 0x02, 0x02, 0x01, 0x00, 0x02, 0x05, 0x05, 0x00, 0x03, 0x07, 0x01, 0x01
        /*0010*/ 	.byte	0x02, 0x03, 0x00, 0x00, 0x02, 0x06, 0x01, 0x00, 0x04, 0x0b, 0x08, 0x00, 0x09, 0x00, 0x00, 0x00
        /*0020*/ 	.byte	0x00, 0x00, 0x00, 0x00


//--------------------- .nv.info._Z16reduce_sum_step2Pii --------------------------
	.section	.nv.info._Z16reduce_sum_step2Pii,"",@"SHT_CUDA_INFO"
	.sectionflags	@""
	.align	4


	//----- nvinfo : EIATTR_CUDA_API_VERSION
	.align		4
        /*0000*/ 	.byte	0x04, 0x37
        /*0002*/ 	.short	(.L_13 - .L_12)
.L_12:
        /*0004*/ 	.word	0x00000082


	//----- nvinfo : EIATTR_KPARAM_INFO
	.align		4
.L_13:
        /*0008*/ 	.byte	0x04, 0x17
        /*000a*/ 	.short	(.L_15 - .L_14)
.L_14:
        /*000c*/ 	.word	0x00000000
        /*0010*/ 	.short	0x0001
        /*0012*/ 	.short	0x0008
        /*0014*/ 	.byte	0x00, 0xf0, 0x11, 0x00


	//----- nvinfo : EIATTR_KPARAM_INFO
	.align		4
.L_15:
        /*0018*/ 	.byte	0x04, 0x17
        /*001a*/ 	.short	(.L_17 - .L_16)
.L_16:
        /*001c*/ 	.word	0x00000000
        /*0020*/ 	.short	0x0000
        /*0022*/ 	.short	0x0000
        /*0024*/ 	.byte	0x00, 0xf5, 0x21, 0x00


	//----- nvinfo : EIATTR_SPARSE_MMA_MASK
	.align		4
.L_17:
        /*0028*/ 	.byte	0x03, 0x50
        /*002a*/ 	.short	0x0000


	//----- nvinfo : EIATTR_MAXREG_COUNT
	.align		4
        /*002c*/ 	.byte	0x03, 0x1b
        /*002e*/ 	.short	0x00ff


	//----- nvinfo : EIATTR_NUM_BARRIERS
	.align		4
        /*0030*/ 	.byte	0x02, 0x4c
        /*0032*/ 	.byte	0x01
	.zero		1


	//----- nvinfo : EIATTR_MERCURY_ISA_VERSION
	.align		4
        /*0034*/ 	.byte	0x03, 0x5f
        /*0036*/ 	.short	0x0101


	//----- nvinfo : EIATTR_VRC_CTA_INIT_COUNT
	.align		4
        /*0038*/ 	.byte	0x02, 0x4a
	.zero		1
	.zero		1


	//----- nvinfo : EIATTR_EXIT_INSTR_OFFSETS
	.align		4
        /*003c*/ 	.byte	0x04, 0x1c
        /*003e*/ 	.short	(.L_19 - .L_18)


	//   ....[0]....
.L_18:
        /*0040*/ 	.word	0x00000030


	//   ....[1]....
        /*0044*/ 	.word	0x000001c0


	//----- nvinfo : EIATTR_CRS_STACK_SIZE
	.align		4
.L_19:
        /*0048*/ 	.byte	0x04, 0x1e
        /*004a*/ 	.short	(.L_21 - .L_20)
.L_20:
        /*004c*/ 	.word	0x00000000


	//----- nvinfo : EIATTR_CBANK_PARAM_SIZE
	.align		4
.L_21:
        /*0050*/ 	.byte	0x03, 0x19
        /*0052*/ 	.short	0x000c


	//----- nvinfo : EIATTR_PARAM_CBANK
	.align		4
        /*0054*/ 	.byte	0x04, 0x0a
        /*0056*/ 	.short	(.L_23 - .L_22)
	.align		4
.L_22:
        /*0058*/ 	.word	index@(.nv.constant0._Z16reduce_sum_step2Pii)
        /*005c*/ 	.short	0x0380
        /*005e*/ 	.short	0x000c


	//----- nvinfo : EIATTR_SW_WAR
	.align		4
.L_23:
        /*0060*/ 	.byte	0x04, 0x36
        /*0062*/ 	.short	(.L_25 - .L_24)
.L_24:
        /*0064*/ 	.word	0x00000008
.L_25:


//--------------------- .nv.info._Z16reduce_sum_step1Pii --------------------------
	.section	.nv.info._Z16reduce_sum_step1Pii,"",@"SHT_CUDA_INFO"
	.sectionflags	@""
	.align	4


	//----- nvinfo : EIATTR_CUDA_API_VERSION
	.align		4
        /*0000*/ 	.byte	0x04, 0x37
        /*0002*/ 	.short	(.L_27 - .L_26)
.L_26:
        /*0004*/ 	.word	0x00000082


	//----- nvinfo : EIATTR_KPARAM_INFO
	.align		4
.L_27:
        /*0008*/ 	.byte	0x04, 0x17
        /*000a*/ 	.short	(.L_29 - .L_28)
.L_28:
        /*000c*/ 	.word	0x00000000
        /*0010*/ 	.short	0x0001
        /*0012*/ 	.short	0x0008
        /*0014*/ 	.byte	0x00, 0xf0, 0x11, 0x00


	//----- nvinfo : EIATTR_KPARAM_INFO
	.align		4
.L_29:
        /*0018*/ 	.byte	0x04, 0x17
        /*001a*/ 	.short	(.L_31 - .L_30)
.L_30:
        /*001c*/ 	.word	0x00000000
        /*0020*/ 	.short	0x0000
        /*0022*/ 	.short	0x0000
        /*0024*/ 	.byte	0x00, 0xf5, 0x21, 0x00


	//----- nvinfo : EIATTR_SPARSE_MMA_MASK
	.align		4
.L_31:
        /*0028*/ 	.byte	0x03, 0x50
        /*002a*/ 	.short	0x0000


	//----- nvinfo : EIATTR_MAXREG_COUNT
	.align		4
        /*002c*/ 	.byte	0x03, 0x1b
        /*002e*/ 	.short	0x00ff


	//----- nvinfo : EIATTR_NUM_BARRIERS
	.align		4
        /*0030*/ 	.byte	0x02, 0x4c
        /*0032*/ 	.byte	0x01
	.zero		1


	//----- nvinfo : EIATTR_MERCURY_ISA_VERSION
	.align		4
        /*0034*/ 	.byte	0x03, 0x5f
        /*0036*/ 	.short	0x0101


	//----- nvinfo : EIATTR_VRC_CTA_INIT_COUNT
	.align		4
        /*0038*/ 	.byte	0x02, 0x4a
	.zero		1
	.zero		1


	//----- nvinfo : EIATTR_EXIT_INSTR_OFFSETS
	.align		4
        /*003c*/ 	.byte	0x04, 0x1c
        /*003e*/ 	.short	(.L_33 - .L_32)


	//   ....[0]....
.L_32:
        /*0040*/ 	.word	0x00000540


	//   ....[1]....
        /*0044*/ 	.word	0x00000640


	//----- nvinfo : EIATTR_CRS_STACK_SIZE
	.align		4
.L_33:
        /*0048*/ 	.byte	0x04, 0x1e
        /*004a*/ 	.short	(.L_35 - .L_34)
.L_34:
        /*004c*/ 	.word	0x00000000


	//----- nvinfo : EIATTR_CBANK_PARAM_SIZE
	.align		4
.L_35:
        /*0050*/ 	.byte	0x03, 0x19
        /*0052*/ 	.short	0x000c


	//----- nvinfo : EIATTR_PARAM_CBANK
	.align		4
        /*0054*/ 	.byte	0x04, 0x0a
        /*0056*/ 	.short	(.L_37 - .L_36)
	.align		4
.L_36:
        /*0058*/ 	.word	index@(.nv.constant0._Z16reduce_sum_step1Pii)
        /*005c*/ 	.short	0x0380
        /*005e*/ 	.short	0x000c


	//----- nvinfo : EIATTR_SW_WAR
	.align		4
.L_37:
        /*0060*/ 	.byte	0x04, 0x36
        /*0062*/ 	.short	(.L_39 - .L_38)
.L_38:
        /*0064*/ 	.word	0x00000008
.L_39:


//--------------------- .nv.callgraph             --------------------------
	.section	.nv.callgraph,"",@"SHT_CUDA_CALLGRAPH"
	.align	4
	.sectionentsize	8
	.align		4
        /*0000*/ 	.word	0x00000000
	.align		4
        /*0004*/ 	.word	0xffffffff
	.align		4
        /*0008*/ 	.word	0x00000000
	.align		4
        /*000c*/ 	.word	0xfffffffe
	.align		4
        /*0010*/ 	.word	0x00000000
	.align		4
        /*0014*/ 	.word	0xfffffffd
	.align		4
        /*0018*/ 	.word	0x00000000
	.align		4
        /*001c*/ 	.word	0xfffffffc


//--------------------- .text._Z16reduce_sum_step2Pii --------------------------
	.section	.text._Z16reduce_sum_step2Pii,"ax",@progbits
	.align	128
        .global         _Z16reduce_sum_step2Pii
        .type           _Z16reduce_sum_step2Pii,@function
        .size           _Z16reduce_sum_step2Pii,(.L_x_14 - _Z16reduce_sum_step2Pii)
        .other          _Z16reduce_sum_step2Pii,@"STO_CUDA_ENTRY STV_DEFAULT"
_Z16reduce_sum_step2Pii:
.text._Z16reduce_sum_step2Pii:
[----:B------:R-:W-:Y:S08]  /*0000*/  LDC R1, c[0x0][0x37c] ;  /* 0x0000df00ff017b82 */ /* 0x000ff00000000800 */
[----:B------:R-:W0:Y:S02]  /*0010*/  LDC R8, c[0x0][0x360] ;  /* 0x0000d800ff087b82 */ /* 0x000e240000000800 */
[----:B0-----:R-:W-:-:S13]  /*0020*/  ISETP.GE.U32.AND P0, PT, R8, 0x2, PT ;  /* 0x000000020800780c */ /* 0x001fda0003f06070 */
[----:B------:R-:W-:Y:S05]  /*0030*/  @!P0 EXIT ;  /* 0x000000000000894d */ /* 0x000fea0003800000 */
[----:B------:R-:W0:Y:S01]  /*0040*/  S2R R0, SR_TID.X ;  /* 0x0000000000007919 */ /* 0x000e220000002100 */
[----:B------:R-:W1:Y:S01]  /*0050*/  LDC.64 R6, c[0x0][0x380] ;  /* 0x0000e000ff067b82 */ /* 0x000e620000000a00 */
[----:B------:R-:W2:Y:S01]  /*0060*/  LDCU.64 UR6, c[0x0][0x358] ;  /* 0x00006b00ff0677ac */ /* 0x000ea20008000a00 */
[----:B------:R-:W3:Y:S01]  /*0070*/  LDCU UR5, c[0x0][0x388] ;  /* 0x00007100ff0577ac */ /* 0x000ee20008000800 */
[----:B------:R-:W-:Y:S01]  /*0080*/  UMOV UR4, 0x1 ;  /* 0x0000000100047882 */ /* 0x000fe20000000000 */
[----:B0-23--:R-:W-:-:S07]  /*0090*/  SHF.L.U32 R0, R0, 0x1, RZ ;  /* 0x0000000100007819 */ /* 0x00dfce00000006ff */
.L_x_2:
[----:B0-----:R-:W-:Y:S01]  /*00a0*/  IMAD R5, R0, UR4, RZ ;  /* 0x0000000400057c24 */ /* 0x001fe2000f8e02ff */
[----:B------:R-:W-:Y:S04]  /*00b0*/  BSSY.RECONVERGENT B0, `(.L_x_0) ;  /* 0x000000c000007945 */ /* 0x000fe80003800200 */
[----:B------:R-:W-:-:S04]  /*00c0*/  IADD3 R3, PT, PT, R5, UR4, RZ ;  /* 0x0000000405037c10 */ /* 0x000fc8000fffe0ff */
[----:B------:R-:W-:-:S13]  /*00d0*/  ISETP.GE.U32.AND P0, PT, R3, R8, PT ;  /* 0x000000080300720c */ /* 0x000fda0003f06070 */
[----:B------:R-:W-:Y:S05]  /*00e0*/  @P0 BRA `(.L_x_1) ;  /* 0x0000000000200947 */ /* 0x000fea0003800000 */
[----:B------:R-:W-:Y:S02]  /*00f0*/  IMAD R3, R3, UR5, RZ ;  /* 0x0000000503037c24 */ /* 0x000fe4000f8e02ff */
[----:B------:R-:W-:Y:S02]  /*0100*/  IMAD R5, R5, UR5, RZ ;  /* 0x0000000505057c24 */ /* 0x000fe4000f8e02ff */
[----:B-1----:R-:W-:-:S04]  /*0110*/  IMAD.WIDE R2, R3, 0x4, R6 ;  /* 0x0000000403027825 */ /* 0x002fc800078e0206 */
[----:B------:R-:W-:Y:S02]  /*0120*/  IMAD.WIDE R4, R5, 0x4, R6 ;  /* 0x0000000405047825 */ /* 0x000fe400078e0206 */
[----:B------:R-:W2:Y:S04]  /*0130*/  LDG.E R2, desc[UR6][R2.64] ;  /* 0x0000000602027981 */ /* 0x000ea8000c1e1900 */
[----:B------:R-:W2:Y:S02]  /*0140*/  LDG.E R9, desc[UR6][R4.64] ;  /* 0x0000000604097981 */ /* 0x000ea4000c1e1900 */
[----:B--2---:R-:W-:-:S05]  /*0150*/  IADD3 R9, PT, PT, R2, R9, RZ ;  /* 0x0000000902097210 */ /* 0x004fca0007ffe0ff */
[----:B------:R0:W-:Y:S02]  /*0160*/  STG.E desc[UR6][R4.64], R9 ;  /* 0x0000000904007986 */ /* 0x0001e4000c101906 */
.L_x_1:
[----:B------:R-:W-:Y:S05]  /*0170*/  BSYNC.RECONVERGENT B0 ;  /* 0x0000000000007941 */ /* 0x000fea0003800200 */
.L_x_0:
[----:B------:R-:W-:Y:S01]  /*0180*/  USHF.L.U32 UR4, UR4, 0x1, URZ ;  /* 0x0000000104047899 */ /* 0x000fe200080006ff */
[----:B------:R-:W-:Y:S05]  /*0190*/  BAR.SYNC.DEFER_BLOCKING 0x0 ;  /* 0x0000000000007b1d */ /* 0x000fea0000010000 */
[----:B------:R-:W-:-:S13]  /*01a0*/  ISETP.LE.U32.AND P0, PT, R8, UR4, PT ;  /* 0x0000000408007c0c */ /* 0x000fda000bf03070 */
[----:B------:R-:W-:Y:S05]  /*01b0*/  @!P0 BRA `(.L_x_2) ;  /* 0xfffffffc00b88947 */ /* 0x000fea000383ffff */
[----:B------:R-:W-:Y:S05]  /*01c0*/  EXIT ;  /* 0x000000000000794d */ /* 0x000fea0003800000 */
.L_x_3:
[----:B------:R-:W-:-:S00]  /*01d0*/  BRA `(.L_x_3) ;  /* 0xfffffffc00fc7947 */ /* 0x000fc0000383ffff */
[----:B------:R-:W-:-:S00]  /*01e0*/  NOP ;  /* 0x0000000000007918 */ /* 0x000fc00000000000 */
        /* <DEDUP_REMOVED lines=9> */
.L_x_14:


//--------------------- .text._Z16reduce_sum_step1Pii --------------------------
	.section	.text._Z16reduce_sum_step1Pii,"ax",@progbits
	.align	128
        .global         _Z16reduce_sum_step1Pii
        .type           _Z16reduce_sum_step1Pii,@function
        .size           _Z16reduce_sum_step1Pii,(.L_x_15 - _Z16reduce_sum_step1Pii)
        .other          _Z16reduce_sum_step1Pii,@"STO_CUDA_ENTRY STV_DEFAULT"
_Z16reduce_sum_step1Pii:
.text._Z16reduce_sum_step1Pii:
[----:B------:R-:W-:Y:S01]  /*0000*/  LDC R1, c[0x0][0x37c] ;  /* 0x0000df00ff017b82 */ /* 0x000fe20000000800 */
[----:B------:R-:W0:Y:S01]  /*0010*/  S2R R0, SR_TID.X ;  /* 0x0000000000007919 */ /* 0x000e220000002100 */
[----:B------:R-:W1:Y:S06]  /*0020*/  LDCU UR5, c[0x0][0x370] ;  /* 0x00006e00ff0577ac */ /* 0x000e6c0008000800 */
[----:B------:R-:W1:Y:S01]  /*0030*/  LDC R7, c[0x0][0x360] ;  /* 0x0000d800ff077b82 */ /* 0x000e620000000800 */
[----:B------:R-:W-:Y:S01]  /*0040*/  BSSY.RECONVERGENT B0, `(.L_x_4) ;  /* 0x000004d000007945 */ /* 0x000fe20003800200 */
[----:B------:R-:W2:Y:S01]  /*0050*/  LDCU UR9, c[0x0][0x388] ;  /* 0x00007100ff0977ac */ /* 0x000ea20008000800 */
[----:B------:R-:W3:Y:S05]  /*0060*/  LDCU.64 UR6, c[0x0][0x358] ;  /* 0x00006b00ff0677ac */ /* 0x000eea0008000a00 */
[----:B------:R-:W0:Y:S08]  /*0070*/  S2UR UR8, SR_CTAID.X ;  /* 0x00000000000879c3 */ /* 0x000e300000002500 */
[----:B------:R-:W4:Y:S01]  /*0080*/  LDC.64 R2, c[0x0][0x380] ;  /* 0x0000e000ff027b82 */ /* 0x000f220000000a00 */
[----:B-1----:R-:W-:-:S02]  /*0090*/  IMAD R6, R7, UR5, RZ ;  /* 0x0000000507067c24 */ /* 0x002fc4000f8e02ff */
[----:B0-----:R-:W-:-:S04]  /*00a0*/  IMAD R5, R7, UR8, R0 ;  /* 0x0000000807057c24 */ /* 0x001fc8000f8e0200 */
[----:B------:R-:W-:Y:S02]  /*00b0*/  IMAD.IADD R8, R6, 0x1, R5 ;  /* 0x0000000106087824 */ /* 0x000fe400078e0205 */
[----:B----4-:R-:W-:-:S03]  /*00c0*/  IMAD.WIDE R4, R5, 0x4, R2 ;  /* 0x0000000405047825 */ /* 0x010fc600078e0202 */
[----:B--2---:R-:W-:-:S13]  /*00d0*/  ISETP.GE.AND P0, PT, R8, UR9, PT ;  /* 0x0000000908007c0c */ /* 0x004fda000bf06270 */
[----:B---3--:R-:W-:Y:S05]  /*00e0*/  @P0 BRA `(.L_x_5) ;  /* 0x0000000400080947 */ /* 0x008fea0003800000 */
[----:B------:R0:W5:Y:S01]  /*00f0*/  LDG.E R9, desc[UR6][R4.64] ;  /* 0x0000000604097981 */ /* 0x000162000c1e1900 */
[----:B------:R-:W1:Y:S01]  /*0100*/  I2F.U32.RP R12, R6 ;  /* 0x00000006000c7306 */ /* 0x000e620000209000 */
[----:B------:R-:W-:Y:S01]  /*0110*/  ULEA UR4, UR5, UR8, 0x1 ;  /* 0x0000000805047291 */ /* 0x000fe2000f8e08ff */
[----:B------:R-:W-:Y:S01]  /*0120*/  IMAD.MOV R17, RZ, RZ, -R6 ;  /* 0x000000ffff117224 */ /* 0x000fe200078e0a06 */
[----:B------:R-:W-:Y:S01]  /*0130*/  ISETP.NE.U32.AND P3, PT, R6, RZ, PT ;  /* 0x000000ff0600720c */ /* 0x000fe20003f65070 */
[----:B------:R-:W-:Y:S03]  /*0140*/  BSSY.RECONVERGENT B1, `(.L_x_6) ;  /* 0x0000028000017945 */ /* 0x000fe60003800200 */
[----:B------:R-:W-:-:S05]  /*0150*/  IMAD R10, R7, UR4, R0 ;  /* 0x00000004070a7c24 */ /* 0x000fca000f8e0200 */
[C---:B------:R-:W-:Y:S01]  /*0160*/  VIMNMX R13, PT, PT, R10.reuse, UR9, !PT ;  /* 0x000000090a0d7c48 */ /* 0x040fe2000ffe0100 */
[----:B-1----:R-:W1:Y:S03]  /*0170*/  MUFU.RCP R12, R12 ;  /* 0x0000000c000c7308 */ /* 0x002e660000001000 */
[----:B------:R-:W-:Y:S01]  /*0180*/  IADD3 R13, PT, PT, -R10, R13, RZ ;  /* 0x0000000d0a0d7210 */ /* 0x000fe20007ffe1ff */
[----:B------:R-:W-:-:S03]  /*0190*/  IMAD.MOV.U32 R10, RZ, RZ, RZ ;  /* 0x000000ffff0a7224 */ /* 0x000fc600078e00ff */
[C---:B------:R-:W-:Y:S02]  /*01a0*/  ISETP.NE.AND P0, PT, R13.reuse, RZ, PT ;  /* 0x000000ff0d00720c */ /* 0x040fe40003f05270 */
[----:B------:R-:W-:Y:S01]  /*01b0*/  IADD3 R15, PT, PT, R13, -0x1, RZ ;  /* 0xffffffff0d0f7810 */ /* 0x000fe20007ffe0ff */
[----:B-1----:R-:W-:-:S10]  /*01c0*/  VIADD R11, R12, 0xffffffe ;  /* 0x0ffffffe0c0b7836 */ /* 0x002fd40000000000 */
[----:B------:R-:W-:Y:S01]  /*01d0*/  @!P0 IADD3 R15, PT, PT, R13, RZ, RZ ;  /* 0x000000ff0d0f8210 */ /* 0x000fe20007ffe0ff */
[----:B------:R-:W1:Y:S02]  /*01e0*/  F2I.FTZ.U32.TRUNC.NTZ R11, R11 ;  /* 0x0000000b000b7305 */ /* 0x000e64000021f000 */
[----:B-1----:R-:W-:-:S04]  /*01f0*/  IMAD R17, R17, R11, RZ ;  /* 0x0000000b11117224 */ /* 0x002fc800078e02ff */
[----:B------:R-:W-:-:S06]  /*0200*/  IMAD.HI.U32 R10, R11, R17, R10 ;  /* 0x000000110b0a7227 */ /* 0x000fcc00078e000a */
[----:B------:R-:W-:-:S04]  /*0210*/  IMAD.HI.U32 R13, R10, R15, RZ ;  /* 0x0000000f0a0d7227 */ /* 0x000fc800078e00ff */
[----:B------:R-:W-:-:S04]  /*0220*/  IMAD.MOV R10, RZ, RZ, -R13 ;  /* 0x000000ffff0a7224 */ /* 0x000fc800078e0a0d */
[----:B------:R-:W-:Y:S01]  /*0230*/  IMAD R15, R6, R10, R15 ;  /* 0x0000000a060f7224 */ /* 0x000fe200078e020f */
[----:B------:R-:W-:-:S04]  /*0240*/  SEL R10, RZ, 0x1, !P0 ;  /* 0x00000001ff0a7807 */ /* 0x000fc80004000000 */
[----:B------:R-:W-:-:S13]  /*0250*/  ISETP.GE.U32.AND P1, PT, R15, R6, PT ;  /* 0x000000060f00720c */ /* 0x000fda0003f26070 */
[----:B------:R-:W-:Y:S01]  /*0260*/  @P1 IADD3 R15, PT, PT, -R6, R15, RZ ;  /* 0x0000000f060f1210 */ /* 0x000fe20007ffe1ff */
[----:B------:R-:W-:-:S03]  /*0270*/  @P1 VIADD R13, R13, 0x1 ;  /* 0x000000010d0d1836 */ /* 0x000fc60000000000 */
[----:B------:R-:W-:-:S13]  /*0280*/  ISETP.GE.U32.AND P2, PT, R15, R6, PT ;  /* 0x000000060f00720c */ /* 0x000fda0003f46070 */
[----:B------:R-:W-:Y:S02]  /*0290*/  @P2 IADD3 R13, PT, PT, R13, 0x1, RZ ;  /* 0x000000010d0d2810 */ /* 0x000fe40007ffe0ff */
[----:B------:R-:W-:-:S05]  /*02a0*/  @!P3 LOP3.LUT R13, RZ, R6, RZ, 0x33, !PT ;  /* 0x00000006ff0db212 */ /* 0x000fca00078e33ff */
[----:B------:R-:W-:-:S05]  /*02b0*/  IMAD.IADD R10, R10, 0x1, R13 ;  /* 0x000000010a0a7824 */ /* 0x000fca00078e020d */
[C---:B------:R-:W-:Y:S02]  /*02c0*/  LOP3.LUT R11, R10.reuse, 0x3, RZ, 0xc0, !PT ;  /* 0x000000030a0b7812 */ /* 0x040fe400078ec0ff */
[----:B------:R-:W-:Y:S02]  /*02d0*/  ISETP.GE.U32.AND P1, PT, R10, 0x3, PT ;  /* 0x000000030a00780c */ /* 0x000fe40003f26070 */
[----:B------:R-:W-:Y:S02]  /*02e0*/  ISETP.NE.AND P0, PT, R11, 0x3, PT ;  /* 0x000000030b00780c */ /* 0x000fe40003f05270 */
[----:B------:R-:W-:-:S11]  /*02f0*/  MOV R11, R8 ;  /* 0x00000008000b7202 */ /* 0x000fd60000000f00 */
[----:B0-----:R-:W-:Y:S05]  /*0300*/  @!P0 BRA `(.L_x_7) ;  /* 0x00000000002c8947 */ /* 0x001fea0003800000 */
[----:B------:R-:W-:-:S05]  /*0310*/  VIADD R8, R10, 0x1 ;  /* 0x000000010a087836 */ /* 0x000fca0000000000 */
[----:B------:R-:W-:-:S04]  /*0320*/  LOP3.LUT R8, R8, 0x3, RZ, 0xc0, !PT ;  /* 0x0000000308087812 */ /* 0x000fc800078ec0ff */
[----:B------:R-:W-:-:S07]  /*0330*/  IADD3 R8, PT, PT, -R8, RZ, RZ ;  /* 0x000000ff08087210 */ /* 0x000fce0007ffe1ff */
.L_x_8:
[----:B------:R-:W-:-:S06]  /*0340*/  IMAD.WIDE R12, R11, 0x4, R2 ;  /* 0x000000040b0c7825 */ /* 0x000fcc00078e0202 */
[----:B------:R-:W2:Y:S01]  /*0350*/  LDG.E R12, desc[UR6][R12.64] ;  /* 0x000000060c0c7981 */ /* 0x000ea2000c1e1900 */
[----:B------:R-:W-:Y:S01]  /*0360*/  IADD3 R8, PT, PT, R8, 0x1, RZ ;  /* 0x0000000108087810 */ /* 0x000fe20007ffe0ff */
[----:B------:R-:W-:-:S03]  /*0370*/  IMAD.IADD R11, R6, 0x1, R11 ;  /* 0x00000001060b7824 */ /* 0x000fc600078e020b */
[----:B------:R-:W-:Y:S01]  /*0380*/  ISETP.NE.AND P0, PT, R8, RZ, PT ;  /* 0x000000ff0800720c */ /* 0x000fe20003f05270 */
[----:B0-2--5:R-:W-:-:S05]  /*0390*/  IMAD.IADD R9, R12, 0x1, R9 ;  /* 0x000000010c097824 */ /* 0x025fca00078e0209 */
[----:B------:R0:W-:Y:S07]  /*03a0*/  STG.E desc[UR6][R4.64], R9 ;  /* 0x0000000904007986 */ /* 0x0001ee000c101906 */
[----:B------:R-:W-:Y:S05]  /*03b0*/  @P0 BRA `(.L_x_8) ;  /* 0xfffffffc00e00947 */ /* 0x000fea000383ffff */
.L_x_7:
[----:B------:R-:W-:Y:S05]  /*03c0*/  BSYNC.RECONVERGENT B1 ;  /* 0x0000000000017941 */ /* 0x000fea0003800200 */
.L_x_6:
[----:B------:R-:W-:Y:S05]  /*03d0*/  @!P1 BRA `(.L_x_5) ;  /* 0x00000000004c9947 */ /* 0x000fea0003800000 */
.L_x_9:
[----:B------:R-:W-:-:S05]  /*03e0*/  IMAD.WIDE R18, R11, 0x4, R2 ;  /* 0x000000040b127825 */ /* 0x000fca00078e0202 */
[----:B------:R-:W2:Y:S01]  /*03f0*/  LDG.E R8, desc[UR6][R18.64] ;  /* 0x0000000612087981 */ /* 0x000ea2000c1e1900 */
[----:B------:R-:W-:Y:S01]  /*0400*/  IMAD.WIDE.U32 R12, R6, 0x4, R18 ;  /* 0x00000004060c7825 */ /* 0x000fe200078e0012 */
[----:B-12--5:R-:W-:-:S05]  /*0410*/  IADD3 R21, PT, PT, R8, R9, RZ ;  /* 0x0000000908157210 */ /* 0x026fca0007ffe0ff */
[----:B------:R1:W-:Y:S04]  /*0420*/  STG.E desc[UR6][R4.64], R21 ;  /* 0x0000001504007986 */ /* 0x0003e8000c101906 */
[----:B------:R-:W2:Y:S01]  /*0430*/  LDG.E R8, desc[UR6][R12.64] ;  /* 0x000000060c087981 */ /* 0x000ea2000c1e1900 */
[----:B------:R-:W-:-:S04]  /*0440*/  IMAD.WIDE.U32 R14, R6, 0x4, R12 ;  /* 0x00000004060e7825 */ /* 0x000fc800078e000c */
[----:B--2---:R-:W-:-:S05]  /*0450*/  IMAD.IADD R23, R21, 0x1, R8 ;  /* 0x0000000115177824 */ /* 0x004fca00078e0208 */
[----:B------:R1:W-:Y:S04]  /*0460*/  STG.E desc[UR6][R4.64], R23 ;  /* 0x0000001704007986 */ /* 0x0003e8000c101906 */
[----:B------:R-:W2:Y:S01]  /*0470*/  LDG.E R8, desc[UR6][R14.64] ;  /* 0x000000060e087981 */ /* 0x000ea2000c1e1900 */
[----:B------:R-:W-:Y:S01]  /*0480*/  IMAD.WIDE.U32 R16, R6, 0x4, R14 ;  /* 0x0000000406107825 */ /* 0x000fe200078e000e */
[----:B--2---:R-:W-:-:S05]  /*0490*/  IADD3 R25, PT, PT, R23, R8, RZ ;  /* 0x0000000817197210 */ /* 0x004fca0007ffe0ff */
[----:B------:R1:W-:Y:S04]  /*04a0*/  STG.E desc[UR6][R4.64], R25 ;  /* 0x0000001904007986 */ /* 0x0003e8000c101906 */
[----:B------:R-:W0:Y:S01]  /*04b0*/  LDG.E R16, desc[UR6][R16.64] ;  /* 0x0000000610107981 */ /* 0x000e22000c1e1900 */
[----:B------:R-:W-:-:S04]  /*04c0*/  LEA R11, R6, R11, 0x2 ;  /* 0x0000000b060b7211 */ /* 0x000fc800078e10ff */
[----:B------:R-:W-:Y:S01]  /*04d0*/  ISETP.GE.AND P0, PT, R11, UR9, PT ;  /* 0x000000090b007c0c */ /* 0x000fe2000bf06270 */
[----:B0-----:R-:W-:-:S05]  /*04e0*/  IMAD.IADD R9, R25, 0x1, R16 ;  /* 0x0000000119097824 */ /* 0x001fca00078e0210 */
[----:B------:R1:W-:Y:S07]  /*04f0*/  STG.E desc[UR6][R4.64], R9 ;  /* 0x0000000904007986 */ /* 0x0003ee000c101906 */
[----:B------:R-:W-:Y:S05]  /*0500*/  @!P0 BRA `(.L_x_9) ;  /* 0xfffffffc00b48947 */ /* 0x000fea000383ffff */
.L_x_5:
[----:B------:R-:W-:Y:S05]  /*0510*/  BSYNC.RECONVERGENT B0 ;  /* 0x0000000000007941 */ /* 0x000fea0003800200 */
.L_x_4:
[----:B------:R-:W-:Y:S01]  /*0520*/  BAR.SYNC.DEFER_BLOCKING 0x0 ;  /* 0x0000000000007b1d */ /* 0x000fe20000010000 */
[----:B------:R-:W-:-:S13]  /*0530*/  ISETP.GE.U32.AND P0, PT, R7, 0x2, PT ;  /* 0x000000020700780c */ /* 0x000fda0003f06070 */
[----:B------:R-:W-:Y:S05]  /*0540*/  @!P0 EXIT ;  /* 0x000000000000894d */ /* 0x000fea0003800000 */
[----:B01---5:R-:W-:-:S07]  /*0550*/  IMAD.MOV.U32 R9, RZ, RZ, 0x1 ;  /* 0x00000001ff097424 */ /* 0x023fce00078e00ff */
.L_x_12:
[----:B------:R-:W-:Y:S01]  /*0560*/  IADD3 R2, PT, PT, R0, R9, RZ ;  /* 0x0000000900027210 */ /* 0x000fe20007ffe0ff */
[----:B------:R-:W-:Y:S03]  /*0570*/  BSSY.RECONVERGENT B0, `(.L_x_10) ;  /* 0x0000008000007945 */ /* 0x000fe60003800200 */
[----:B------:R-:W-:-:S13]  /*0580*/  ISETP.GE.U32.AND P0, PT, R2, R7, PT ;  /* 0x000000070200720c */ /* 0x000fda0003f06070 */
[----:B0-----:R-:W-:Y:S05]  /*0590*/  @P0 BRA `(.L_x_11) ;  /* 0x0000000000140947 */ /* 0x001fea0003800000 */
[----:B------:R-:W-:Y:S01]  /*05a0*/  IMAD.WIDE.U32 R2, R9, 0x4, R4 ;  /* 0x0000000409027825 */ /* 0x000fe200078e0004 */
[----:B------:R-:W2:Y:S05]  /*05b0*/  LDG.E R11, desc[UR6][R4.64] ;  /* 0x00000006040b7981 */ /* 0x000eaa000c1e1900 */
[----:B------:R-:W2:Y:S02]  /*05c0*/  LDG.E R2, desc[UR6][R2.64] ;  /* 0x0000000602027981 */ /* 0x000ea4000c1e1900 */
[----:B--2---:R-:W-:-:S05]  /*05d0*/  IMAD.IADD R11, R2, 0x1, R11 ;  /* 0x00000001020b7824 */ /* 0x004fca00078e020b */
[----:B------:R0:W-:Y:S02]  /*05e0*/  STG.E desc[UR6][R4.64], R11 ;  /* 0x0000000b04007986 */ /* 0x0001e4000c101906 */
.L_x_11:
[----:B------:R-:W-:Y:S05]  /*05f0*/  BSYNC.RECONVERGENT B0 ;  /* 0x0000000000007941 */ /* 0x000fea0003800200 */
.L_x_10:
[----:B------:R-:W-:Y:S01]  /*0600*/  SHF.L.U32 R9, R9, 0x1, RZ ;  /* 0x0000000109097819 */ /* 0x000fe200000006ff */
[----:B------:R-:W-:Y:S03]  /*0610*/  BAR.SYNC.DEFER_BLOCKING 0x0 ;  /* 0x0000000000007b1d */ /* 0x000fe60000010000 */
[----:B------:R-:W-:-:S13]  /*0620*/  ISETP.GE.U32.AND P0, PT, R9, R7, PT ;  /* 0x000000070900720c */ /* 0x000fda0003f06070 */
[----:B------:R-:W-:Y:S05]  /*0630*/  @!P0 BRA `(.L_x_12) ;  /* 0xfffffffc00c88947 */ /* 0x000fea000383ffff */
[----:B------:R-:W-:Y:S05]  /*0640*/  EXIT ;  /* 0x000000000000794d */ /* 0x000fea0003800000 */
.L_x_13:
        /* <DEDUP_REMOVED lines=11> */
.L_x_15:


//--------------------- .nv.shared.reserved.0     --------------------------
	.section	.nv.shared.reserved.0,"aw",@nobits
	.weak		__nv_reservedSMEM_offset_0_alias
	.size		__nv_reservedSMEM_offset_0_alias, 0, 64
	.other		__nv_reservedSMEM_offset_0_alias,@"STO_CUDA_RESERVED_SHARED STV_DEFAULT"
__nv_reservedSMEM_offset_0_alias:
	.zero		0
	.zero		64


//--------------------- .nv.constant0._Z16reduce_sum_step2Pii --------------------------
	.section	.nv.constant0._Z16reduce_sum_step2Pii,"a",@progbits
	.sectionflags	@""
	.align	4
.nv.constant0._Z16reduce_sum_step2Pii:
	.zero		908


//--------------------- .nv.constant0._Z16reduce_sum_step1Pii --------------------------
	.section	.nv.constant0._Z16reduce_sum_step1Pii,"a",@progbits
	.sectionflags	@""
	.align	4
.nv.constant0._Z16reduce_sum_step1Pii:
	.zero		908


//--------------------- SYMBOLS --------------------------

	.type		.nv.reservedSmem.offset0,@object
	.size		.nv.reservedSmem.offset0,0x4
